	.headerflags	@"EF_CUDA_TEXMODE_UNIFIED EF_CUDA_64BIT_ADDRESS EF_CUDA_ACCELERATORS EF_CUDA_SM90 EF_CUDA_VIRTUAL_SM(EF_CUDA_SM90)"
	.elftype	@"ET_EXEC"


//--------------------- .nv.info                  --------------------------
	.section	.nv.info,"",@"SHT_CUDA_INFO"
	.align	4


	//----- nvinfo : EIATTR_REGCOUNT
	.align		4
        /*0000*/ 	.byte	0x04, 0x2f
        /*0002*/ 	.short	(.L_1 - .L_0)
	.align		4
.L_0:
        /*0004*/ 	.word	index@(triton_poi_fused_convolution_relu_4)
        /*0008*/ 	.word	0x00000012


	//----- nvinfo : EIATTR_MIN_STACK_SIZE
	.align		4
.L_1:
        /*000c*/ 	.byte	0x04, 0x12
        /*000e*/ 	.short	(.L_3 - .L_2)
	.align		4
.L_2:
        /*0010*/ 	.word	index@(triton_poi_fused_convolution_relu_4)
        /*0014*/ 	.word	0x00000000


	//----- nvinfo : EIATTR_FRAME_SIZE
	.align		4
.L_3:
        /*0018*/ 	.byte	0x04, 0x11
        /*001a*/ 	.short	(.L_5 - .L_4)
	.align		4
.L_4:
        /*001c*/ 	.word	index@(triton_poi_fused_convolution_relu_4)
        /*0020*/ 	.word	0x00000000


	//----- nvinfo : EIATTR_MIN_STACK_SIZE
	.align		4
.L_5:
        /*0024*/ 	.byte	0x04, 0x12
        /*0026*/ 	.short	(.L_7 - .L_6)
	.align		4
.L_6:
        /*0028*/ 	.word	index@(triton_poi_fused_convolution_relu_4)
        /*002c*/ 	.word	0x00000000
.L_7:


//--------------------- .nv.info.triton_poi_fused_convolution_relu_4 --------------------------
	.section	.nv.info.triton_poi_fused_convolution_relu_4,"",@"SHT_CUDA_INFO"
	.sectionflags	@""
	.align	4


	//----- nvinfo : EIATTR_CUDA_API_VERSION
	.align		4
        /*0000*/ 	.byte	0x04, 0x37
        /*0002*/ 	.short	(.L_9 - .L_8)
.L_8:
        /*0004*/ 	.word	0x0000007c


	//----- nvinfo : EIATTR_KPARAM_INFO
	.align		4
.L_9:
        /*0008*/ 	.byte	0x04, 0x17
        /*000a*/ 	.short	(.L_11 - .L_10)
.L_10:
        /*000c*/ 	.word	0x00000000
        /*0010*/ 	.short	0x0002
        /*0012*/ 	.short	0x0010
        /*0014*/ 	.byte	0x00, 0xf0, 0x11, 0x00


	//----- nvinfo : EIATTR_KPARAM_INFO
	.align		4
.L_11:
        /*0018*/ 	.byte	0x04, 0x17
        /*001a*/ 	.short	(.L_13 - .L_12)
.L_12:
        /*001c*/ 	.word	0x00000000
        /*0020*/ 	.short	0x0001
        /*0022*/ 	.short	0x0008
        /*0024*/ 	.byte	0x00, 0xf4, 0x21, 0x00


	//----- nvinfo : EIATTR_KPARAM_INFO
	.align		4
.L_13:
        /*0028*/ 	.byte	0x04, 0x17
        /*002a*/ 	.short	(.L_15 - .L_14)
.L_14:
        /*002c*/ 	.word	0x00000000
        /*0030*/ 	.short	0x0000
        /*0032*/ 	.short	0x0000
        /*0034*/ 	.byte	0x00, 0xf4, 0x21, 0x00


	//----- nvinfo : EIATTR_SPARSE_MMA_MASK
	.align		4
.L_15:
        /*0038*/ 	.byte	0x03, 0x50
        /*003a*/ 	.short	0x0000


	//----- nvinfo : EIATTR_MAXREG_COUNT
	.align		4
        /*003c*/ 	.byte	0x03, 0x1b
        /*003e*/ 	.short	0x00ff


	//----- nvinfo : EIATTR_EXIT_INSTR_OFFSETS
	.align		4
        /*0040*/ 	.byte	0x04, 0x1c
        /*0042*/ 	.short	(.L_17 - .L_16)


	//   ....[0]....
.L_16:
        /*0044*/ 	.word	0x00000360


	//----- nvinfo : EIATTR_REQNTID
	.align		4
.L_17:
        /*0048*/ 	.byte	0x04, 0x10
        /*004a*/ 	.short	(.L_19 - .L_18)
.L_18:
        /*004c*/ 	.word	0x00000080
        /*0050*/ 	.word	0x00000001
        /*0054*/ 	.word	0x00000001


	//----- nvinfo : EIATTR_CBANK_PARAM_SIZE
	.align		4
.L_19:
        /*0058*/ 	.byte	0x03, 0x19
        /*005a*/ 	.short	0x0014


	//----- nvinfo : EIATTR_PARAM_CBANK
	.align		4
        /*005c*/ 	.byte	0x04, 0x0a
        /*005e*/ 	.short	(.L_21 - .L_20)
	.align		4
.L_20:
        /*0060*/ 	.word	index@(.nv.constant0.triton_poi_fused_convolution_relu_4)
        /*0064*/ 	.short	0x0210
        /*0066*/ 	.short	0x0014


	//----- nvinfo : EIATTR_SW_WAR
	.align		4
.L_21:
        /*0068*/ 	.byte	0x04, 0x36
        /*006a*/ 	.short	(.L_23 - .L_22)
.L_22:
        /*006c*/ 	.word	0x00000008
.L_23:


//--------------------- .nv.callgraph             --------------------------
	.section	.nv.callgraph,"",@"SHT_CUDA_CALLGRAPH"
	.align	4
	.sectionentsize	8
	.align		4
        /*0000*/ 	.word	0x00000000
	.align		4
        /*0004*/ 	.word	0xffffffff
	.align		4
        /*0008*/ 	.word	0x00000000
	.align		4
        /*000c*/ 	.word	0xfffffffe
	.align		4
        /*0010*/ 	.word	0x00000000
	.align		4
        /*0014*/ 	.word	0xfffffffd
	.align		4
        /*0018*/ 	.word	0x00000000
	.align		4
        /*001c*/ 	.word	0xfffffffc


//--------------------- .text.triton_poi_fused_convolution_relu_4 --------------------------
	.section	.text.triton_poi_fused_convolution_relu_4,"ax",@progbits
	.align	128
        .global         triton_poi_fused_convolution_relu_4
        .type           triton_poi_fused_convolution_relu_4,@function
        .size           triton_poi_fused_convolution_relu_4,(.L_x_1 - triton_poi_fused_convolution_relu_4)
        .other          triton_poi_fused_convolution_relu_4,@"STO_CUDA_ENTRY STV_DEFAULT"
triton_poi_fused_convolution_relu_4:
.text.triton_poi_fused_convolution_relu_4:
[----:B------:R-:W-:Y:S01]  /*0000*/  LDC R1, c[0x0][0x28] ;  /* 0x00000a00ff017b82 */ /* 0x000fe20000000800 */
[----:B------:R-:W1:Y:S07]  /*0010*/  S2R R0, SR_TID.X ;  /* 0x0000000000007919 */ /* 0x000e6e0000002100 */
[----:B------:R-:W2:Y:S01]  /*0020*/  LDC.64 R2, c[0x0][0x218] ;  /* 0x00008600ff027b82 */ /* 0x000ea20000000a00 */
[----:B------:R-:W-:Y:S01]  /*0030*/  ULDC.64 UR4, c[0x0][0x208] ;  /* 0x0000820000047ab9 */ /* 0x000fe20000000a00 */
[----:B------:R-:W3:Y:S06]  /*0040*/  S2R R5, SR_CTAID.X ;  /* 0x0000000000057919 */ /* 0x000eec0000002500 */
[----:B------:R-:W4:Y:S01]  /*0050*/  LDC.64 R8, c[0x0][0x210] ;  /* 0x00008400ff087b82 */ /* 0x000f220000000a00 */
[----:B-1----:R-:W-:Y:S01]  /*0060*/  IMAD.SHL.U32 R0, R0, 0x4, RZ ;  /* 0x0000000400007824 */ /* 0x002fe200078e00ff */
[----:B---3--:R-:W-:-:S04]  /*0070*/  SHF.R.S32.HI R4, RZ, 0x15, R5 ;  /* 0x00000015ff047819 */ /* 0x008fc80000011405 */
[----:B------:R-:W-:Y:S02]  /*0080*/  LOP3.LUT R0, R0, 0x1fc, RZ, 0xc0, !PT ;  /* 0x000001fc00007812 */ /* 0x000fe400078ec0ff */
[----:B------:R-:W-:-:S03]  /*0090*/  SGXT R4, R4, 0x1 ;  /* 0x000000010404781a */ /* 0x000fc60000000200 */
[----:B------:R-:W-:-:S04]  /*00a0*/  IMAD R5, R5, 0x400, R0 ;  /* 0x0000040005057824 */ /* 0x000fc800078e0200 */
[----:B----4-:R-:W-:Y:S01]  /*00b0*/  IMAD.WIDE R8, R5, 0x4, R8 ;  /* 0x0000000405087825 */ /* 0x010fe200078e0208 */
[----:B------:R-:W-:-:S04]  /*00c0*/  LEA.HI R4, R4, R5, RZ, 0xa ;  /* 0x0000000504047211 */ /* 0x000fc800078f50ff */
[----:B------:R-:W-:Y:S01]  /*00d0*/  SHF.R.S32.HI R0, RZ, 0xa, R4 ;  /* 0x0000000aff007819 */ /* 0x000fe20000011404 */
[----:B------:R-:W-:-:S03]  /*00e0*/  VIADD R4, R4, 0x200 ;  /* 0x0000020004047836 */ /* 0x000fc60000000000 */
[----:B------:R-:W-:Y:S02]  /*00f0*/  LEA.HI R6, R0, R0, RZ, 0x5 ;  /* 0x0000000000067211 */ /* 0x000fe400078f28ff */
[----:B------:R-:W-:Y:S02]  /*0100*/  SHF.R.S32.HI R4, RZ, 0xa, R4 ;  /* 0x0000000aff047819 */ /* 0x000fe40000011404 */
[----:B------:R-:W-:Y:S02]  /*0110*/  LOP3.LUT R7, R6, 0xffffffe0, RZ, 0xc0, !PT ;  /* 0xffffffe006077812 */ /* 0x000fe400078ec0ff */
[----:B------:R-:W-:-:S03]  /*0120*/  LEA.HI R6, R4, R4, RZ, 0x5 ;  /* 0x0000000404067211 */ /* 0x000fc600078f28ff */
[----:B------:R-:W-:Y:S01]  /*0130*/  IMAD.IADD R7, R0, 0x1, -R7 ;  /* 0x0000000100077824 */ /* 0x000fe200078e0a07 */
[----:B------:R-:W-:-:S03]  /*0140*/  LOP3.LUT R13, R6, 0xffffffe0, RZ, 0xc0, !PT ;  /* 0xffffffe0060d7812 */ /* 0x000fc600078ec0ff */
[----:B--2---:R-:W-:-:S04]  /*0150*/  IMAD.WIDE R10, R7, 0x4, R2 ;  /* 0x00000004070a7825 */ /* 0x004fc800078e0202 */
[----:B------:R-:W-:Y:S02]  /*0160*/  IMAD.IADD R13, R4, 0x1, -R13 ;  /* 0x00000001040d7824 */ /* 0x000fe400078e0a0d */
[----:B------:R-:W2:Y:S02]  /*0170*/  LDG.E.128 R4, desc[UR4][R8.64] ;  /* 0x0000000408047981 */ /* 0x000ea4000c1e1d00 */
[----:B------:R-:W-:Y:S02]  /*0180*/  IMAD.WIDE R2, R13, 0x4, R2 ;  /* 0x000000040d027825 */ /* 0x000fe400078e0202 */
[----:B------:R-:W2:Y:S04]  /*0190*/  LDG.E.EL R10, desc[UR4][R10.64] ;  /* 0x000000040a0a7981 */ /* 0x000ea8000c2e1900 */
[----:B------:R-:W3:Y:S04]  /*01a0*/  LDG.E.EL R2, desc[UR4][R2.64] ;  /* 0x0000000402027981 */ /* 0x000ee8000c2e1900 */
[----:B------:R-:W3:Y:S01]  /*01b0*/  LDG.E.128 R12, desc[UR4][R8.64+0x800] ;  /* 0x00080004080c7981 */ /* 0x000ee2000c1e1d00 */
[CC--:B--2---:R-:W-:Y:S01]  /*01c0*/  FSETP.GEU.AND P6, PT, R5.reuse, -R10.reuse, PT ;  /* 0x8000000a0500720b */ /* 0x0c4fe20003fce000 */
[--C-:B------:R-:W-:Y:S01]  /*01d0*/  FADD R5, R5, R10.reuse ;  /* 0x0000000a05057221 */ /* 0x100fe20000000000 */
[CC--:B------:R-:W-:Y:S01]  /*01e0*/  FSETP.GEU.AND P0, PT, R6.reuse, -R10.reuse, PT ;  /* 0x8000000a0600720b */ /* 0x0c0fe20003f0e000 */
[--C-:B------:R-:W-:Y:S01]  /*01f0*/  FADD R6, R6, R10.reuse ;  /* 0x0000000a06067221 */ /* 0x100fe20000000000 */
[C---:B------:R-:W-:Y:S01]  /*0200*/  FSETP.GEU.AND P1, PT, R7.reuse, -R10, PT ;  /* 0x8000000a0700720b */ /* 0x040fe20003f2e000 */
[----:B------:R-:W-:Y:S01]  /*0210*/  FADD R7, R7, R10 ;  /* 0x0000000a07077221 */ /* 0x000fe20000000000 */
[----:B------:R-:W-:-:S02]  /*0220*/  SEL R5, R5, RZ, P6 ;  /* 0x000000ff05057207 */ /* 0x000fc40003000000 */
[CC--:B---3--:R-:W-:Y:S01]  /*0230*/  FSETP.GEU.AND P3, PT, R13.reuse, -R2.reuse, PT ;  /* 0x800000020d00720b */ /* 0x0c8fe20003f6e000 */
[--C-:B------:R-:W-:Y:S01]  /*0240*/  FADD R13, R13, R2.reuse ;  /* 0x000000020d0d7221 */ /* 0x100fe20000000000 */
[CC--:B------:R-:W-:Y:S01]  /*0250*/  FSETP.GEU.AND P4, PT, R14.reuse, -R2.reuse, PT ;  /* 0x800000020e00720b */ /* 0x0c0fe20003f8e000 */
[--C-:B------:R-:W-:Y:S01]  /*0260*/  FADD R14, R14, R2.reuse ;  /* 0x000000020e0e7221 */ /* 0x100fe20000000000 */
[C---:B------:R-:W-:Y:S01]  /*0270*/  FSETP.GEU.AND P5, PT, R15.reuse, -R2, PT ;  /* 0x800000020f00720b */ /* 0x040fe20003fae000 */
[----:B------:R-:W-:Y:S01]  /*0280*/  FADD R15, R15, R2 ;  /* 0x000000020f0f7221 */ /* 0x000fe20000000000 */
[C---:B------:R-:W-:Y:S01]  /*0290*/  FSETP.GEU.AND P2, PT, R4.reuse, -R10, PT ;  /* 0x8000000a0400720b */ /* 0x040fe20003f4e000 */
[----:B------:R-:W-:Y:S01]  /*02a0*/  FADD R4, R4, R10 ;  /* 0x0000000a04047221 */ /* 0x000fe20000000000 */
[C---:B------:R-:W-:Y:S01]  /*02b0*/  FSETP.GEU.AND P6, PT, R12.reuse, -R2, PT ;  /* 0x800000020c00720b */ /* 0x040fe20003fce000 */
[----:B------:R-:W-:Y:S01]  /*02c0*/  FADD R2, R12, R2 ;  /* 0x000000020c027221 */ /* 0x000fe20000000000 */
[----:B------:R-:W-:-:S02]  /*02d0*/  SEL R6, R6, RZ, P0 ;  /* 0x000000ff06067207 */ /* 0x000fc40000000000 */
[----:B------:R-:W-:Y:S02]  /*02e0*/  SEL R7, R7, RZ, P1 ;  /* 0x000000ff07077207 */ /* 0x000fe40000800000 */
[----:B------:R-:W-:Y:S02]  /*02f0*/  SEL R4, R4, RZ, P2 ;  /* 0x000000ff04047207 */ /* 0x000fe40001000000 */
[----:B------:R-:W-:Y:S02]  /*0300*/  SEL R13, R13, RZ, P3 ;  /* 0x000000ff0d0d7207 */ /* 0x000fe40001800000 */
[----:B------:R-:W-:Y:S01]  /*0310*/  SEL R14, R14, RZ, P4 ;  /* 0x000000ff0e0e7207 */ /* 0x000fe20002000000 */
[----:B------:R-:W-:Y:S01]  /*0320*/  STG.E.128 desc[UR4][R8.64], R4 ;  /* 0x0000000408007986 */ /* 0x000fe2000c101d04 */
[----:B------:R-:W-:Y:S02]  /*0330*/  SEL R15, R15, RZ, P5 ;  /* 0x000000ff0f0f7207 */ /* 0x000fe40002800000 */
[----:B------:R-:W-:-:S05]  /*0340*/  SEL R12, R2, RZ, P6 ;  /* 0x000000ff020c7207 */ /* 0x000fca0003000000 */
[----:B------:R-:W-:Y:S01]  /*0350*/  STG.E.128 desc[UR4][R8.64+0x800], R12 ;  /* 0x0008000c08007986 */ /* 0x000fe2000c101d04 */
[----:B------:R-:W-:Y:S05]  /*0360*/  EXIT ;  /* 0x000000000000794d */ /* 0x000fea0003800000 */
.L_x_0:
[----:B------:R-:W-:-:S00]  /*0370*/  BRA `(.L_x_0) ;  /* 0xfffffffc00fc7947 */ /* 0x000fc0000383ffff */
[----:B------:R-:W-:-:S00]  /*0380*/  NOP ;  /* 0x0000000000007918 */ /* 0x000fc00000000000 */
[----:B------:R-:W-:-:S00]  /*0390*/  NOP ;  /* 0x0000000000007918 */ /* 0x000fc00000000000 */
[----:B------:R-:W-:-:S00]  /*03a0*/  NOP ;  /* 0x0000000000007918 */ /* 0x000fc00000000000 */
[----:B------:R-:W-:-:S00]  /*03b0*/  NOP ;  /* 0x0000000000007918 */ /* 0x000fc00000000000 */
[----:B------:R-:W-:-:S00]  /*03c0*/  NOP ;  /* 0x0000000000007918 */ /* 0x000fc00000000000 */
[----:B------:R-:W-:-:S00]  /*03d0*/  NOP ;  /* 0x0000000000007918 */ /* 0x000fc00000000000 */
[----:B------:R-:W-:-:S00]  /*03e0*/  NOP ;  /* 0x0000000000007918 */ /* 0x000fc00000000000 */
[----:B------:R-:W-:-:S00]  /*03f0*/  NOP ;  /* 0x0000000000007918 */ /* 0x000fc00000000000 */
.L_x_1:


//--------------------- .nv.constant0.triton_poi_fused_convolution_relu_4 --------------------------
	.section	.nv.constant0.triton_poi_fused_convolution_relu_4,"a",@progbits
	.sectionflags	@""
	.align	4
.nv.constant0.triton_poi_fused_convolution_relu_4:
	.zero		548
